//
// Generated by NVIDIA NVVM Compiler
//
// Compiler Build ID: CL-36424714
// Cuda compilation tools, release 13.0, V13.0.88
// Based on NVVM 20.0.0
//

.version 9.0
.target sm_100
.address_size 64

	// .globl	_Z15apply_watermarkPKhPhS0_iiiif

.visible .entry _Z15apply_watermarkPKhPhS0_iiiif(
	.param .u64 .ptr .align 1 _Z15apply_watermarkPKhPhS0_iiiif_param_0,
	.param .u64 .ptr .align 1 _Z15apply_watermarkPKhPhS0_iiiif_param_1,
	.param .u64 .ptr .align 1 _Z15apply_watermarkPKhPhS0_iiiif_param_2,
	.param .u32 _Z15apply_watermarkPKhPhS0_iiiif_param_3,
	.param .u32 _Z15apply_watermarkPKhPhS0_iiiif_param_4,
	.param .u32 _Z15apply_watermarkPKhPhS0_iiiif_param_5,
	.param .u32 _Z15apply_watermarkPKhPhS0_iiiif_param_6,
	.param .f32 _Z15apply_watermarkPKhPhS0_iiiif_param_7
)
{
	.reg .pred 	%p<7>;
	.reg .b16 	%rs<4>;
	.reg .b32 	%r<18>;
	.reg .b32 	%f<9>;
	.reg .b64 	%rd<12>;

	ld.param.u64 	%rd2, [_Z15apply_watermarkPKhPhS0_iiiif_param_0];
	ld.param.u64 	%rd3, [_Z15apply_watermarkPKhPhS0_iiiif_param_1];
	ld.param.u64 	%rd4, [_Z15apply_watermarkPKhPhS0_iiiif_param_2];
	ld.param.u32 	%r3, [_Z15apply_watermarkPKhPhS0_iiiif_param_3];
	ld.param.u32 	%r6, [_Z15apply_watermarkPKhPhS0_iiiif_param_4];
	ld.param.u32 	%r4, [_Z15apply_watermarkPKhPhS0_iiiif_param_5];
	ld.param.u32 	%r5, [_Z15apply_watermarkPKhPhS0_iiiif_param_6];
	ld.param.f32 	%f1, [_Z15apply_watermarkPKhPhS0_iiiif_param_7];
	mov.u32 	%r8, %ctaid.x;
	mov.u32 	%r9, %ntid.x;
	mov.u32 	%r10, %tid.x;
	mad.lo.s32 	%r1, %r8, %r9, %r10;
	mov.u32 	%r11, %ctaid.y;
	mov.u32 	%r12, %ntid.y;
	mov.u32 	%r13, %tid.y;
	mad.lo.s32 	%r14, %r11, %r12, %r13;
	setp.ge.s32 	%p1, %r1, %r3;
	setp.ge.s32 	%p2, %r14, %r6;
	or.pred  	%p3, %p1, %p2;
	@%p3 bra 	$L__BB0_3;
	cvta.to.global.u64 	%rd5, %rd2;
	cvta.to.global.u64 	%rd6, %rd3;
	mad.lo.s32 	%r15, %r3, %r14, %r1;
	cvt.s64.s32 	%rd7, %r15;
	add.s64 	%rd8, %rd5, %rd7;
	ld.global.u8 	%rs1, [%rd8];
	add.s64 	%rd1, %rd6, %rd7;
	st.global.u8 	[%rd1], %rs1;
	setp.ge.s32 	%p4, %r1, %r4;
	setp.ge.s32 	%p5, %r14, %r5;
	or.pred  	%p6, %p4, %p5;
	@%p6 bra 	$L__BB0_3;
	mad.lo.s32 	%r16, %r4, %r14, %r1;
	mov.f32 	%f2, 0f3F800000;
	sub.f32 	%f3, %f2, %f1;
	cvt.rn.f32.u16 	%f4, %rs1;
	cvt.s64.s32 	%rd9, %r16;
	cvta.to.global.u64 	%rd10, %rd4;
	add.s64 	%rd11, %rd10, %rd9;
	ld.global.u8 	%rs3, [%rd11];
	cvt.rn.f32.u16 	%f5, %rs3;
	mul.f32 	%f6, %f1, %f5;
	fma.rn.f32 	%f7, %f3, %f4, %f6;
	min.f32 	%f8, %f7, 0f437F0000;
	cvt.rzi.u32.f32 	%r17, %f8;
	st.global.u8 	[%rd1], %r17;
$L__BB0_3:
	ret;

}


// ===== COMPILED SASS (sm_100) =====

	.target	sm_100

	.elftype	@"ET_EXEC"


//--------------------- .note.nv.tkinfo           --------------------------
	.section	.note.nv.tkinfo,"",@"SHT_NOTE"
	.sectionflags	@"SHF_NOTE_NV_TKINFO"
	.tkinfo
        /*0018*/ 	.word	0x00000002
        /*0030*/ 	.string	""
        /*0030*/ 	.string	"ptxas"
        /*0030*/ 	.string	"Cuda compilation tools, release 13.0, V13.0.88"
        /*0030*/ 	.string	"Build cuda_13.0.r13.0/compiler.36424714_0"
        /*0030*/ 	.string	"-arch sm_100 -m 64 "



//--------------------- .note.nv.cuinfo           --------------------------
	.section	.note.nv.cuinfo,"",@"SHT_NOTE"
	.sectionflags	@"SHF_NOTE_NV_CUINFO"
        /*0018*/ 	.short	0x0002
        /*001a*/ 	.short	0x0064
        /*001c*/ 	.short	0x0082
	.zero		2


//--------------------- .nv.info                  --------------------------
	.section	.nv.info,"",@"SHT_CUDA_INFO"
	.align	4


	//----- nvinfo : EIATTR_REGCOUNT
	.align		4
        /*0000*/ 	.byte	0x04, 0x2f
        /*0002*/ 	.short	(.L_1 - .L_0)
	.align		4
.L_0:
        /*0004*/ 	.word	index@(_Z15apply_watermarkPKhPhS0_iiiif)
        /*0008*/ 	.word	0x0000000c


	//----- nvinfo : EIATTR_FRAME_SIZE
	.align		4
.L_1:
        /*000c*/ 	.byte	0x04, 0x11
        /*000e*/ 	.short	(.L_3 - .L_2)
	.align		4
.L_2:
        /*0010*/ 	.word	index@(_Z15apply_watermarkPKhPhS0_iiiif)
        /*0014*/ 	.word	0x00000000


	//----- nvinfo : EIATTR_MIN_STACK_SIZE
	.align		4
.L_3:
        /*0018*/ 	.byte	0x04, 0x12
        /*001a*/ 	.short	(.L_5 - .L_4)
	.align		4
.L_4:
        /*001c*/ 	.word	index@(_Z15apply_watermarkPKhPhS0_iiiif)
        /*0020*/ 	.word	0x00000000
.L_5:


//--------------------- .nv.compat                --------------------------
	.section	.nv.compat,"",@"SHT_CUDA_COMPAT_INFO"
	.align	4
        /*0000*/ 	.byte	0x02, 0x09, 0x00, 0x00, 0x02, 0x02, 0x01, 0x00, 0x02, 0x05, 0x05, 0x00, 0x03, 0x07, 0x01, 0x01
        /*0010*/ 	.byte	0x02, 0x03, 0x00, 0x00, 0x02, 0x06, 0x01, 0x00, 0x04, 0x0b, 0x08, 0x00, 0x09, 0x00, 0x00, 0x00
        /*0020*/ 	.byte	0x00, 0x00, 0x00, 0x00


//--------------------- .nv.info._Z15apply_watermarkPKhPhS0_iiiif --------------------------
	.section	.nv.info._Z15apply_watermarkPKhPhS0_iiiif,"",@"SHT_CUDA_INFO"
	.sectionflags	@""
	.align	4


	//----- nvinfo : EIATTR_CUDA_API_VERSION
	.align		4
        /*0000*/ 	.byte	0x04, 0x37
        /*0002*/ 	.short	(.L_7 - .L_6)
.L_6:
        /*0004*/ 	.word	0x00000082


	//----- nvinfo : EIATTR_KPARAM_INFO
	.align		4
.L_7:
        /*0008*/ 	.byte	0x04, 0x17
        /*000a*/ 	.short	(.L_9 - .L_8)
.L_8:
        /*000c*/ 	.word	0x00000000
        /*0010*/ 	.short	0x0007
        /*0012*/ 	.short	0x0028
        /*0014*/ 	.byte	0x00, 0xf0, 0x11, 0x00


	//----- nvinfo : EIATTR_KPARAM_INFO
	.align		4
.L_9:
        /*0018*/ 	.byte	0x04, 0x17
        /*001a*/ 	.short	(.L_11 - .L_10)
.L_10:
        /*001c*/ 	.word	0x00000000
        /*0020*/ 	.short	0x0006
        /*0022*/ 	.short	0x0024
        /*0024*/ 	.byte	0x00, 0xf0, 0x11, 0x00


	//----- nvinfo : EIATTR_KPARAM_INFO
	.align		4
.L_11:
        /*0028*/ 	.byte	0x04, 0x17
        /*002a*/ 	.short	(.L_13 - .L_12)
.L_12:
        /*002c*/ 	.word	0x00000000
        /*0030*/ 	.short	0x0005
        /*0032*/ 	.short	0x0020
        /*0034*/ 	.byte	0x00, 0xf0, 0x11, 0x00


	//----- nvinfo : EIATTR_KPARAM_INFO
	.align		4
.L_13:
        /*0038*/ 	.byte	0x04, 0x17
        /*003a*/ 	.short	(.L_15 - .L_14)
.L_14:
        /*003c*/ 	.word	0x00000000
        /*0040*/ 	.short	0x0004
        /*0042*/ 	.short	0x001c
        /*0044*/ 	.byte	0x00, 0xf0, 0x11, 0x00


	//----- nvinfo : EIATTR_KPARAM_INFO
	.align		4
.L_15:
        /*0048*/ 	.byte	0x04, 0x17
        /*004a*/ 	.short	(.L_17 - .L_16)
.L_16:
        /*004c*/ 	.word	0x00000000
        /*0050*/ 	.short	0x0003
        /*0052*/ 	.short	0x0018
        /*0054*/ 	.byte	0x00, 0xf0, 0x11, 0x00


	//----- nvinfo : EIATTR_KPARAM_INFO
	.align		4
.L_17:
        /*0058*/ 	.byte	0x04, 0x17
        /*005a*/ 	.short	(.L_19 - .L_18)
.L_18:
        /*005c*/ 	.word	0x00000000
        /*0060*/ 	.short	0x0002
        /*0062*/ 	.short	0x0010
        /*0064*/ 	.byte	0x00, 0xf5, 0x21, 0x00


	//----- nvinfo : EIATTR_KPARAM_INFO
	.align		4
.L_19:
        /*0068*/ 	.byte	0x04, 0x17
        /*006a*/ 	.short	(.L_21 - .L_20)
.L_20:
        /*006c*/ 	.word	0x00000000
        /*0070*/ 	.short	0x0001
        /*0072*/ 	.short	0x0008
        /*0074*/ 	.byte	0x00, 0xf5, 0x21, 0x00


	//----- nvinfo : EIATTR_KPARAM_INFO
	.align		4
.L_21:
        /*0078*/ 	.byte	0x04, 0x17
        /*007a*/ 	.short	(.L_23 - .L_22)
.L_22:
        /*007c*/ 	.word	0x00000000
        /*0080*/ 	.short	0x0000
        /*0082*/ 	.short	0x0000
        /*0084*/ 	.byte	0x00, 0xf5, 0x21, 0x00


	//----- nvinfo : EIATTR_SPARSE_MMA_MASK
	.align		4
.L_23:
        /*0088*/ 	.byte	0x03, 0x50
        /*008a*/ 	.short	0x0000


	//----- nvinfo : EIATTR_MAXREG_COUNT
	.align		4
        /*008c*/ 	.byte	0x03, 0x1b
        /*008e*/ 	.short	0x00ff


	//----- nvinfo : EIATTR_MERCURY_ISA_VERSION
	.align		4
        /*0090*/ 	.byte	0x03, 0x5f
        /*0092*/ 	.short	0x0101


	//----- nvinfo : EIATTR_VRC_CTA_INIT_COUNT
	.align		4
        /*0094*/ 	.byte	0x02, 0x4a
	.zero		1
	.zero		1


	//----- nvinfo : EIATTR_EXIT_INSTR_OFFSETS
	.align		4
        /*0098*/ 	.byte	0x04, 0x1c
        /*009a*/ 	.short	(.L_25 - .L_24)


	//   ....[0]....
.L_24:
        /*009c*/ 	.word	0x000000c0


	//   ....[1]....
        /*00a0*/ 	.word	0x000001a0


	//   ....[2]....
        /*00a4*/ 	.word	0x00000290


	//----- nvinfo : EIATTR_CBANK_PARAM_SIZE
	.align		4
.L_25:
        /*00a8*/ 	.byte	0x03, 0x19
        /*00aa*/ 	.short	0x002c


	//----- nvinfo : EIATTR_PARAM_CBANK
	.align		4
        /*00ac*/ 	.byte	0x04, 0x0a
        /*00ae*/ 	.short	(.L_27 - .L_26)
	.align		4
.L_26:
        /*00b0*/ 	.word	index@(.nv.constant0._Z15apply_watermarkPKhPhS0_iiiif)
        /*00b4*/ 	.short	0x0380
        /*00b6*/ 	.short	0x002c


	//----- nvinfo : EIATTR_SW_WAR
	.align		4
.L_27:
        /*00b8*/ 	.byte	0x04, 0x36
        /*00ba*/ 	.short	(.L_29 - .L_28)
.L_28:
        /*00bc*/ 	.word	0x00000008
.L_29:


//--------------------- .nv.callgraph             --------------------------
	.section	.nv.callgraph,"",@"SHT_CUDA_CALLGRAPH"
	.align	4
	.sectionentsize	8
	.align		4
        /*0000*/ 	.word	0x00000000
	.align		4
        /*0004*/ 	.word	0xffffffff
	.align		4
        /*0008*/ 	.word	0x00000000
	.align		4
        /*000c*/ 	.word	0xfffffffe
	.align		4
        /*0010*/ 	.word	0x00000000
	.align		4
        /*0014*/ 	.word	0xfffffffd
	.align		4
        /*0018*/ 	.word	0x00000000
	.align		4
        /*001c*/ 	.word	0xfffffffc


//--------------------- .text._Z15apply_watermarkPKhPhS0_iiiif --------------------------
	.section	.text._Z15apply_watermarkPKhPhS0_iiiif,"ax",@progbits
	.align	128
        .global         _Z15apply_watermarkPKhPhS0_iiiif
        .type           _Z15apply_watermarkPKhPhS0_iiiif,@function
        .size           _Z15apply_watermarkPKhPhS0_iiiif,(.L_x_1 - _Z15apply_watermarkPKhPhS0_iiiif)
        .other          _Z15apply_watermarkPKhPhS0_iiiif,@"STO_CUDA_ENTRY STV_DEFAULT"
_Z15apply_watermarkPKhPhS0_iiiif:
.text._Z15apply_watermarkPKhPhS0_iiiif:
[----:B------:R-:W-:Y:S01]  /*0000*/  LDC R1, c[0x0][0x37c] ;  /* 0x0000df00ff017b82 */ /* 0x000fe20000000800 */
[----:B------:R-:W0:Y:S07]  /*0010*/  S2R R2, SR_TID.Y ;  /* 0x0000000000027919 */ /* 0x000e2e0000002200 */
[----:B------:R-:W1:Y:S01]  /*0020*/  LDC R0, c[0x0][0x360] ;  /* 0x0000d800ff007b82 */ /* 0x000e620000000800 */
[----:B------:R-:W2:Y:S01]  /*0030*/  LDCU.64 UR6, c[0x0][0x398] ;  /* 0x00007300ff0677ac */ /* 0x000ea20008000a00 */
[----:B------:R-:W1:Y:S06]  /*0040*/  S2R R3, SR_TID.X ;  /* 0x0000000000037919 */ /* 0x000e6c0000002100 */
[----:B------:R-:W0:Y:S08]  /*0050*/  S2UR UR5, SR_CTAID.Y ;  /* 0x00000000000579c3 */ /* 0x000e300000002600 */
[----:B------:R-:W0:Y:S08]  /*0060*/  LDC R7, c[0x0][0x364] ;  /* 0x0000d900ff077b82 */ /* 0x000e300000000800 */
[----:B------:R-:W1:Y:S01]  /*0070*/  S2UR UR4, SR_CTAID.X ;  /* 0x00000000000479c3 */ /* 0x000e620000002500 */
[----:B0-----:R-:W-:-:S05]  /*0080*/  IMAD R7, R7, UR5, R2 ;  /* 0x0000000507077c24 */ /* 0x001fca000f8e0202 */
[----:B--2---:R-:W-:Y:S01]  /*0090*/  ISETP.GE.AND P0, PT, R7, UR7, PT ;  /* 0x0000000707007c0c */ /* 0x004fe2000bf06270 */
[----:B-1----:R-:W-:-:S05]  /*00a0*/  IMAD R0, R0, UR4, R3 ;  /* 0x0000000400007c24 */ /* 0x002fca000f8e0203 */
[----:B------:R-:W-:-:S13]  /*00b0*/  ISETP.GE.OR P0, PT, R0, UR6, P0 ;  /* 0x0000000600007c0c */ /* 0x000fda0008706670 */
[----:B------:R-:W-:Y:S05]  /*00c0*/  @P0 EXIT ;  /* 0x000000000000094d */ /* 0x000fea0003800000 */
[----:B------:R-:W0:Y:S01]  /*00d0*/  LDCU.128 UR8, c[0x0][0x380] ;  /* 0x00007000ff0877ac */ /* 0x000e220008000c00 */
[----:B------:R-:W-:Y:S01]  /*00e0*/  IMAD R2, R7, UR6, R0 ;  /* 0x0000000607027c24 */ /* 0x000fe2000f8e0200 */
[----:B------:R-:W1:Y:S04]  /*00f0*/  LDCU.64 UR4, c[0x0][0x358] ;  /* 0x00006b00ff0477ac */ /* 0x000e680008000a00 */
[----:B------:R-:W-:Y:S02]  /*0100*/  SHF.R.S32.HI R3, RZ, 0x1f, R2 ;  /* 0x0000001fff037819 */ /* 0x000fe40000011402 */
[----:B0-----:R-:W-:-:S04]  /*0110*/  IADD3 R4, P0, PT, R2, UR8, RZ ;  /* 0x0000000802047c10 */ /* 0x001fc8000ff1e0ff */
[----:B------:R-:W-:Y:S01]  /*0120*/  IADD3.X R5, PT, PT, R3, UR9, RZ, P0, !PT ;  /* 0x0000000903057c10 */ /* 0x000fe200087fe4ff */
[----:B------:R-:W0:Y:S04]  /*0130*/  LDCU.64 UR8, c[0x0][0x3a0] ;  /* 0x00007400ff0877ac */ /* 0x000e280008000a00 */
[----:B-1----:R-:W2:Y:S01]  /*0140*/  LDG.E.U8 R9, desc[UR4][R4.64] ;  /* 0x0000000404097981 */ /* 0x002ea2000c1e1100 */
[----:B------:R-:W-:-:S04]  /*0150*/  IADD3 R2, P1, PT, R2, UR10, RZ ;  /* 0x0000000a02027c10 */ /* 0x000fc8000ff3e0ff */
[----:B------:R-:W-:Y:S02]  /*0160*/  IADD3.X R3, PT, PT, R3, UR11, RZ, P1, !PT ;  /* 0x0000000b03037c10 */ /* 0x000fe40008ffe4ff */
[----:B0-----:R-:W-:-:S04]  /*0170*/  ISETP.GE.AND P0, PT, R7, UR9, PT ;  /* 0x0000000907007c0c */ /* 0x001fc8000bf06270 */
[----:B------:R-:W-:Y:S01]  /*0180*/  ISETP.GE.OR P0, PT, R0, UR8, P0 ;  /* 0x0000000800007c0c */ /* 0x000fe20008706670 */
[----:B--2---:R0:W-:-:S12]  /*0190*/  STG.E.U8 desc[UR4][R2.64], R9 ;  /* 0x0000000902007986 */ /* 0x0041d8000c101104 */
[----:B------:R-:W-:Y:S05]  /*01a0*/  @P0 EXIT ;  /* 0x000000000000094d */ /* 0x000fea0003800000 */
[----:B------:R-:W1:Y:S01]  /*01b0*/  LDCU.64 UR6, c[0x0][0x390] ;  /* 0x00007200ff0677ac */ /* 0x000e620008000a00 */
[----:B------:R-:W-:Y:S02]  /*01c0*/  IMAD R0, R7, UR8, R0 ;  /* 0x0000000807007c24 */ /* 0x000fe4000f8e0200 */
[----:B------:R-:W2:Y:S03]  /*01d0*/  LDC R7, c[0x0][0x3a8] ;  /* 0x0000ea00ff077b82 */ /* 0x000ea60000000800 */
[----:B-1----:R-:W-:-:S04]  /*01e0*/  IADD3 R4, P0, PT, R0, UR6, RZ ;  /* 0x0000000600047c10 */ /* 0x002fc8000ff1e0ff */
[----:B------:R-:W-:-:S05]  /*01f0*/  LEA.HI.X.SX32 R5, R0, UR7, 0x1, P0 ;  /* 0x0000000700057c11 */ /* 0x000fca00080f0eff */
[----:B------:R-:W3:Y:S01]  /*0200*/  LDG.E.U8 R4, desc[UR4][R4.64] ;  /* 0x0000000404047981 */ /* 0x000ee2000c1e1100 */
[----:B0-----:R-:W0:Y:S01]  /*0210*/  I2F.U16 R9, R9 ;  /* 0x0000000900097306 */ /* 0x001e220000101000 */
[----:B--2---:R-:W-:Y:S01]  /*0220*/  FADD R0, -R7, 1 ;  /* 0x3f80000007007421 */ /* 0x004fe20000000100 */
[----:B---3--:R-:W-:-:S05]  /*0230*/  I2FP.F32.U32 R6, R4 ;  /* 0x0000000400067245 */ /* 0x008fca0000201000 */
[----:B------:R-:W-:-:S04]  /*0240*/  FMUL R7, R6, R7 ;  /* 0x0000000706077220 */ /* 0x000fc80000400000 */
[----:B0-----:R-:W-:-:S05]  /*0250*/  FFMA R0, R0, R9, R7 ;  /* 0x0000000900007223 */ /* 0x001fca0000000007 */
[----:B------:R-:W-:-:S04]  /*0260*/  FMNMX R0, R0, 255, PT ;  /* 0x437f000000007809 */ /* 0x000fc80003800000 */
[----:B------:R-:W0:Y:S02]  /*0270*/  F2I.U32.TRUNC.NTZ R7, R0 ;  /* 0x0000000000077305 */ /* 0x000e24000020f000 */
[----:B0-----:R-:W-:Y:S01]  /*0280*/  STG.E.U8 desc[UR4][R2.64], R7 ;  /* 0x0000000702007986 */ /* 0x001fe2000c101104 */
[----:B------:R-:W-:Y:S05]  /*0290*/  EXIT ;  /* 0x000000000000794d */ /* 0x000fea0003800000 */
.L_x_0:
[----:B------:R-:W-:-:S00]  /*02a0*/  BRA `(.L_x_0) ;  /* 0xfffffffc00fc7947 */ /* 0x000fc0000383ffff */
[----:B------:R-:W-:-:S00]  /*02b0*/  NOP ;  /* 0x0000000000007918 */ /* 0x000fc00000000000 */
        /* <DEDUP_REMOVED lines=12> */
.L_x_1:


//--------------------- .nv.shared.reserved.0     --------------------------
	.section	.nv.shared.reserved.0,"aw",@nobits
	.weak		__nv_reservedSMEM_offset_0_alias
	.size		__nv_reservedSMEM_offset_0_alias, 0, 64
	.other		__nv_reservedSMEM_offset_0_alias,@"STO_CUDA_RESERVED_SHARED STV_DEFAULT"
__nv_reservedSMEM_offset_0_alias:
	.zero		0
	.zero		64


//--------------------- .nv.constant0._Z15apply_watermarkPKhPhS0_iiiif --------------------------
	.section	.nv.constant0._Z15apply_watermarkPKhPhS0_iiiif,"a",@progbits
	.sectionflags	@""
	.align	4
.nv.constant0._Z15apply_watermarkPKhPhS0_iiiif:
	.zero		940


//--------------------- SYMBOLS --------------------------

	.type		.nv.reservedSmem.offset0,@object
	.size		.nv.reservedSmem.offset0,0x4
